//
// Generated by NVIDIA NVVM Compiler
//
// Compiler Build ID: CL-36424714
// Cuda compilation tools, release 13.0, V13.0.88
// Based on NVVM 20.0.0
//

.version 9.0
.target sm_100
.address_size 64

	// .globl	_Z9RF_kernelPfiiS_

.visible .entry _Z9RF_kernelPfiiS_(
	.param .u64 .ptr .align 1 _Z9RF_kernelPfiiS__param_0,
	.param .u32 _Z9RF_kernelPfiiS__param_1,
	.param .u32 _Z9RF_kernelPfiiS__param_2,
	.param .u64 .ptr .align 1 _Z9RF_kernelPfiiS__param_3
)
{
	.reg .pred 	%p<5>;
	.reg .b32 	%r<13>;
	.reg .b32 	%f<4>;
	.reg .b64 	%rd<15>;

	ld.param.u64 	%rd2, [_Z9RF_kernelPfiiS__param_0];
	ld.param.u32 	%r3, [_Z9RF_kernelPfiiS__param_1];
	ld.param.u32 	%r2, [_Z9RF_kernelPfiiS__param_2];
	ld.param.u64 	%rd3, [_Z9RF_kernelPfiiS__param_3];
	cvta.to.global.u64 	%rd1, %rd3;
	mov.u32 	%r4, %ctaid.x;
	mov.u32 	%r5, %ntid.x;
	mov.u32 	%r6, %tid.x;
	mad.lo.s32 	%r1, %r4, %r5, %r6;
	setp.ge.s32 	%p1, %r1, %r3;
	@%p1 bra 	$L__BB0_8;
	cvta.to.global.u64 	%rd4, %rd2;
	mul.wide.s32 	%rd5, %r1, 4;
	add.s64 	%rd6, %rd4, %rd5;
	ld.global.f32 	%f1, [%rd6];
	add.s32 	%r7, %r2, 1;
	cvt.rn.f32.s32 	%f2, %r7;
	setp.leu.f32 	%p2, %f1, %f2;
	@%p2 bra 	$L__BB0_5;
	add.s32 	%r10, %r2, 3;
	cvt.rn.f32.s32 	%f3, %r10;
	setp.neu.f32 	%p4, %f1, %f3;
	@%p4 bra 	$L__BB0_4;
	add.s64 	%rd14, %rd1, %rd5;
	mov.b32 	%r12, 1077936128;
	st.global.u32 	[%rd14], %r12;
	bra.uni 	$L__BB0_8;
$L__BB0_4:
	add.s64 	%rd12, %rd1, %rd5;
	mov.b32 	%r11, 1073741824;
	st.global.u32 	[%rd12], %r11;
	bra.uni 	$L__BB0_8;
$L__BB0_5:
	setp.neu.f32 	%p3, %f1, %f2;
	@%p3 bra 	$L__BB0_7;
	add.s64 	%rd10, %rd1, %rd5;
	mov.b32 	%r9, 1065353216;
	st.global.u32 	[%rd10], %r9;
	bra.uni 	$L__BB0_8;
$L__BB0_7:
	add.s64 	%rd8, %rd1, %rd5;
	mov.b32 	%r8, 0;
	st.global.u32 	[%rd8], %r8;
$L__BB0_8:
	ret;

}


// ===== COMPILED SASS (sm_100) =====

	.target	sm_100

	.elftype	@"ET_EXEC"


//--------------------- .note.nv.tkinfo           --------------------------
	.section	.note.nv.tkinfo,"",@"SHT_NOTE"
	.sectionflags	@"SHF_NOTE_NV_TKINFO"
	.tkinfo
        /*0018*/ 	.word	0x00000002
        /*0030*/ 	.string	""
        /*0030*/ 	.string	"ptxas"
        /*0030*/ 	.string	"Cuda compilation tools, release 13.0, V13.0.88"
        /*0030*/ 	.string	"Build cuda_13.0.r13.0/compiler.36424714_0"
        /*0030*/ 	.string	"-arch sm_100 -m 64 "



//--------------------- .note.nv.cuinfo           --------------------------
	.section	.note.nv.cuinfo,"",@"SHT_NOTE"
	.sectionflags	@"SHF_NOTE_NV_CUINFO"
        /*0018*/ 	.short	0x0002
        /*001a*/ 	.short	0x0064
        /*001c*/ 	.short	0x0082
	.zero		2


//--------------------- .nv.info                  --------------------------
	.section	.nv.info,"",@"SHT_CUDA_INFO"
	.align	4


	//----- nvinfo : EIATTR_REGCOUNT
	.align		4
        /*0000*/ 	.byte	0x04, 0x2f
        /*0002*/ 	.short	(.L_1 - .L_0)
	.align		4
.L_0:
        /*0004*/ 	.word	index@(_Z9RF_kernelPfiiS_)
        /*0008*/ 	.word	0x0000000a


	//----- nvinfo : EIATTR_FRAME_SIZE
	.align		4
.L_1:
        /*000c*/ 	.byte	0x04, 0x11
        /*000e*/ 	.short	(.L_3 - .L_2)
	.align		4
.L_2:
        /*0010*/ 	.word	index@(_Z9RF_kernelPfiiS_)
        /*0014*/ 	.word	0x00000000


	//----- nvinfo : EIATTR_MIN_STACK_SIZE
	.align		4
.L_3:
        /*0018*/ 	.byte	0x04, 0x12
        /*001a*/ 	.short	(.L_5 - .L_4)
	.align		4
.L_4:
        /*001c*/ 	.word	index@(_Z9RF_kernelPfiiS_)
        /*0020*/ 	.word	0x00000000
.L_5:


//--------------------- .nv.compat                --------------------------
	.section	.nv.compat,"",@"SHT_CUDA_COMPAT_INFO"
	.align	4
        /*0000*/ 	.byte	0x02, 0x09, 0x00, 0x00, 0x02, 0x02, 0x01, 0x00, 0x02, 0x05, 0x05, 0x00, 0x03, 0x07, 0x01, 0x01
        /*0010*/ 	.byte	0x02, 0x03, 0x00, 0x00, 0x02, 0x06, 0x01, 0x00, 0x04, 0x0b, 0x08, 0x00, 0x09, 0x00, 0x00, 0x00
        /*0020*/ 	.byte	0x00, 0x00, 0x00, 0x00


//--------------------- .nv.info._Z9RF_kernelPfiiS_ --------------------------
	.section	.nv.info._Z9RF_kernelPfiiS_,"",@"SHT_CUDA_INFO"
	.sectionflags	@""
	.align	4


	//----- nvinfo : EIATTR_CUDA_API_VERSION
	.align		4
        /*0000*/ 	.byte	0x04, 0x37
        /*0002*/ 	.short	(.L_7 - .L_6)
.L_6:
        /*0004*/ 	.word	0x00000082


	//----- nvinfo : EIATTR_KPARAM_INFO
	.align		4
.L_7:
        /*0008*/ 	.byte	0x04, 0x17
        /*000a*/ 	.short	(.L_9 - .L_8)
.L_8:
        /*000c*/ 	.word	0x00000000
        /*0010*/ 	.short	0x0003
        /*0012*/ 	.short	0x0010
        /*0014*/ 	.byte	0x00, 0xf5, 0x21, 0x00


	//----- nvinfo : EIATTR_KPARAM_INFO
	.align		4
.L_9:
        /*0018*/ 	.byte	0x04, 0x17
        /*001a*/ 	.short	(.L_11 - .L_10)
.L_10:
        /*001c*/ 	.word	0x00000000
        /*0020*/ 	.short	0x0002
        /*0022*/ 	.short	0x000c
        /*0024*/ 	.byte	0x00, 0xf0, 0x11, 0x00


	//----- nvinfo : EIATTR_KPARAM_INFO
	.align		4
.L_11:
        /*0028*/ 	.byte	0x04, 0x17
        /*002a*/ 	.short	(.L_13 - .L_12)
.L_12:
        /*002c*/ 	.word	0x00000000
        /*0030*/ 	.short	0x0001
        /*0032*/ 	.short	0x0008
        /*0034*/ 	.byte	0x00, 0xf0, 0x11, 0x00


	//----- nvinfo : EIATTR_KPARAM_INFO
	.align		4
.L_13:
        /*0038*/ 	.byte	0x04, 0x17
        /*003a*/ 	.short	(.L_15 - .L_14)
.L_14:
        /*003c*/ 	.word	0x00000000
        /*0040*/ 	.short	0x0000
        /*0042*/ 	.short	0x0000
        /*0044*/ 	.byte	0x00, 0xf5, 0x21, 0x00


	//----- nvinfo : EIATTR_SPARSE_MMA_MASK
	.align		4
.L_15:
        /*0048*/ 	.byte	0x03, 0x50
        /*004a*/ 	.short	0x0000


	//----- nvinfo : EIATTR_MAXREG_COUNT
	.align		4
        /*004c*/ 	.byte	0x03, 0x1b
        /*004e*/ 	.short	0x00ff


	//----- nvinfo : EIATTR_MERCURY_ISA_VERSION
	.align		4
        /*0050*/ 	.byte	0x03, 0x5f
        /*0052*/ 	.short	0x0101


	//----- nvinfo : EIATTR_VRC_CTA_INIT_COUNT
	.align		4
        /*0054*/ 	.byte	0x02, 0x4a
	.zero		1
	.zero		1


	//----- nvinfo : EIATTR_EXIT_INSTR_OFFSETS
	.align		4
        /*0058*/ 	.byte	0x04, 0x1c
        /*005a*/ 	.short	(.L_17 - .L_16)


	//   ....[0]....
.L_16:
        /*005c*/ 	.word	0x00000070


	//   ....[1]....
        /*0060*/ 	.word	0x00000180


	//   ....[2]....
        /*0064*/ 	.word	0x000001d0


	//   ....[3]....
        /*0068*/ 	.word	0x00000230


	//   ....[4]....
        /*006c*/ 	.word	0x00000270


	//----- nvinfo : EIATTR_CRS_STACK_SIZE
	.align		4
.L_17:
        /*0070*/ 	.byte	0x04, 0x1e
        /*0072*/ 	.short	(.L_19 - .L_18)
.L_18:
        /*0074*/ 	.word	0x00000000


	//----- nvinfo : EIATTR_CBANK_PARAM_SIZE
	.align		4
.L_19:
        /*0078*/ 	.byte	0x03, 0x19
        /*007a*/ 	.short	0x0018


	//----- nvinfo : EIATTR_PARAM_CBANK
	.align		4
        /*007c*/ 	.byte	0x04, 0x0a
        /*007e*/ 	.short	(.L_21 - .L_20)
	.align		4
.L_20:
        /*0080*/ 	.word	index@(.nv.constant0._Z9RF_kernelPfiiS_)
        /*0084*/ 	.short	0x0380
        /*0086*/ 	.short	0x0018


	//----- nvinfo : EIATTR_SW_WAR
	.align		4
.L_21:
        /*0088*/ 	.byte	0x04, 0x36
        /*008a*/ 	.short	(.L_23 - .L_22)
.L_22:
        /*008c*/ 	.word	0x00000008
.L_23:


//--------------------- .nv.callgraph             --------------------------
	.section	.nv.callgraph,"",@"SHT_CUDA_CALLGRAPH"
	.align	4
	.sectionentsize	8
	.align		4
        /*0000*/ 	.word	0x00000000
	.align		4
        /*0004*/ 	.word	0xffffffff
	.align		4
        /*0008*/ 	.word	0x00000000
	.align		4
        /*000c*/ 	.word	0xfffffffe
	.align		4
        /*0010*/ 	.word	0x00000000
	.align		4
        /*0014*/ 	.word	0xfffffffd
	.align		4
        /*0018*/ 	.word	0x00000000
	.align		4
        /*001c*/ 	.word	0xfffffffc


//--------------------- .text._Z9RF_kernelPfiiS_  --------------------------
	.section	.text._Z9RF_kernelPfiiS_,"ax",@progbits
	.align	128
        .global         _Z9RF_kernelPfiiS_
        .type           _Z9RF_kernelPfiiS_,@function
        .size           _Z9RF_kernelPfiiS_,(.L_x_2 - _Z9RF_kernelPfiiS_)
        .other          _Z9RF_kernelPfiiS_,@"STO_CUDA_ENTRY STV_DEFAULT"
_Z9RF_kernelPfiiS_:
.text._Z9RF_kernelPfiiS_:
[----:B------:R-:W-:Y:S01]  /*0000*/  LDC R1, c[0x0][0x37c] ;  /* 0x0000df00ff017b82 */ /* 0x000fe20000000800 */
[----:B------:R-:W0:Y:S07]  /*0010*/  S2R R0, SR_TID.X ;  /* 0x0000000000007919 */ /* 0x000e2e0000002100 */
[----:B------:R-:W0:Y:S01]  /*0020*/  S2UR UR4, SR_CTAID.X ;  /* 0x00000000000479c3 */ /* 0x000e220000002500 */
[----:B------:R-:W1:Y:S07]  /*0030*/  LDCU UR5, c[0x0][0x388] ;  /* 0x00007100ff0577ac */ /* 0x000e6e0008000800 */
[----:B------:R-:W0:Y:S02]  /*0040*/  LDC R5, c[0x0][0x360] ;  /* 0x0000d800ff057b82 */ /* 0x000e240000000800 */
[----:B0-----:R-:W-:-:S05]  /*0050*/  IMAD R5, R5, UR4, R0 ;  /* 0x0000000405057c24 */ /* 0x001fca000f8e0200 */
[----:B-1----:R-:W-:-:S13]  /*0060*/  ISETP.GE.AND P0, PT, R5, UR5, PT ;  /* 0x0000000505007c0c */ /* 0x002fda000bf06270 */
[----:B------:R-:W-:Y:S05]  /*0070*/  @P0 EXIT ;  /* 0x000000000000094d */ /* 0x000fea0003800000 */
[----:B------:R-:W0:Y:S01]  /*0080*/  LDC.64 R2, c[0x0][0x380] ;  /* 0x0000e000ff027b82 */ /* 0x000e220000000a00 */
[----:B------:R-:W1:Y:S01]  /*0090*/  LDCU.64 UR6, c[0x0][0x358] ;  /* 0x00006b00ff0677ac */ /* 0x000e620008000a00 */
[----:B------:R-:W2:Y:S01]  /*00a0*/  LDCU UR5, c[0x0][0x38c] ;  /* 0x00007180ff0577ac */ /* 0x000ea20008000800 */
[----:B0-----:R-:W-:-:S06]  /*00b0*/  IMAD.WIDE R2, R5, 0x4, R2 ;  /* 0x0000000405027825 */ /* 0x001fcc00078e0202 */
[----:B-1----:R-:W3:Y:S01]  /*00c0*/  LDG.E R2, desc[UR6][R2.64] ;  /* 0x0000000602027981 */ /* 0x002ee2000c1e1900 */
[----:B--2---:R-:W-:-:S06]  /*00d0*/  UIADD3 UR4, UPT, UPT, UR5, 0x1, URZ ;  /* 0x0000000105047890 */ /* 0x004fcc000fffe0ff */
[----:B------:R-:W-:-:S04]  /*00e0*/  I2FP.F32.S32 R7, UR4 ;  /* 0x0000000400077c45 */ /* 0x000fc80008201400 */
[----:B---3--:R-:W-:-:S13]  /*00f0*/  FSETP.GT.AND P0, PT, R2, R7, PT ;  /* 0x000000070200720b */ /* 0x008fda0003f04000 */
[----:B------:R-:W-:Y:S05]  /*0100*/  @!P0 BRA `(.L_x_0) ;  /* 0x0000000000348947 */ /* 0x000fea0003800000 */
[----:B------:R-:W-:-:S06]  /*0110*/  UIADD3 UR4, UPT, UPT, UR5, 0x3, URZ ;  /* 0x0000000305047890 */ /* 0x000fcc000fffe0ff */
[----:B------:R-:W-:-:S04]  /*0120*/  I2FP.F32.S32 R3, UR4 ;  /* 0x0000000400037c45 */ /* 0x000fc80008201400 */
[----:B------:R-:W-:-:S13]  /*0130*/  FSETP.NEU.AND P0, PT, R2, R3, PT ;  /* 0x000000030200720b */ /* 0x000fda0003f0d000 */
[----:B------:R-:W0:Y:S01]  /*0140*/  @!P0 LDC.64 R2, c[0x0][0x390] ;  /* 0x0000e400ff028b82 */ /* 0x000e220000000a00 */
[----:B------:R-:W-:Y:S01]  /*0150*/  @!P0 MOV R7, 0x40400000 ;  /* 0x4040000000078802 */ /* 0x000fe20000000f00 */
[----:B0-----:R-:W-:-:S05]  /*0160*/  @!P0 IMAD.WIDE R2, R5, 0x4, R2 ;  /* 0x0000000405028825 */ /* 0x001fca00078e0202 */
[----:B------:R0:W-:Y:S01]  /*0170*/  @!P0 STG.E desc[UR6][R2.64], R7 ;  /* 0x0000000702008986 */ /* 0x0001e2000c101906 */
[----:B------:R-:W-:Y:S05]  /*0180*/  @!P0 EXIT ;  /* 0x000000000000894d */ /* 0x000fea0003800000 */
[----:B0-----:R-:W0:Y:S01]  /*0190*/  LDC.64 R2, c[0x0][0x390] ;  /* 0x0000e400ff027b82 */ /* 0x001e220000000a00 */
[----:B------:R-:W-:Y:S02]  /*01a0*/  HFMA2 R7, -RZ, RZ, 2, 0 ;  /* 0x40000000ff077431 */ /* 0x000fe400000001ff */
[----:B0-----:R-:W-:-:S05]  /*01b0*/  IMAD.WIDE R2, R5, 0x4, R2 ;  /* 0x0000000405027825 */ /* 0x001fca00078e0202 */
[----:B------:R-:W-:Y:S01]  /*01c0*/  STG.E desc[UR6][R2.64], R7 ;  /* 0x0000000702007986 */ /* 0x000fe2000c101906 */
[----:B------:R-:W-:Y:S05]  /*01d0*/  EXIT ;  /* 0x000000000000794d */ /* 0x000fea0003800000 */
.L_x_0:
[----:B------:R-:W-:-:S13]  /*01e0*/  FSETP.NEU.AND P0, PT, R2, R7, PT ;  /* 0x000000070200720b */ /* 0x000fda0003f0d000 */
[----:B------:R-:W0:Y:S01]  /*01f0*/  @!P0 LDC.64 R2, c[0x0][0x390] ;  /* 0x0000e400ff028b82 */ /* 0x000e220000000a00 */
[----:B------:R-:W-:Y:S01]  /*0200*/  @!P0 MOV R7, 0x3f800000 ;  /* 0x3f80000000078802 */ /* 0x000fe20000000f00 */
[----:B0-----:R-:W-:-:S05]  /*0210*/  @!P0 IMAD.WIDE R2, R5, 0x4, R2 ;  /* 0x0000000405028825 */ /* 0x001fca00078e0202 */
[----:B------:R0:W-:Y:S01]  /*0220*/  @!P0 STG.E desc[UR6][R2.64], R7 ;  /* 0x0000000702008986 */ /* 0x0001e2000c101906 */
[----:B------:R-:W-:Y:S05]  /*0230*/  @!P0 EXIT ;  /* 0x000000000000894d */ /* 0x000fea0003800000 */
[----:B0-----:R-:W0:Y:S02]  /*0240*/  LDC.64 R2, c[0x0][0x390] ;  /* 0x0000e400ff027b82 */ /* 0x001e240000000a00 */
[----:B0-----:R-:W-:-:S05]  /*0250*/  IMAD.WIDE R2, R5, 0x4, R2 ;  /* 0x0000000405027825 */ /* 0x001fca00078e0202 */
[----:B------:R-:W-:Y:S01]  /*0260*/  STG.E desc[UR6][R2.64], RZ ;  /* 0x000000ff02007986 */ /* 0x000fe2000c101906 */
[----:B------:R-:W-:Y:S05]  /*0270*/  EXIT ;  /* 0x000000000000794d */ /* 0x000fea0003800000 */
.L_x_1:
[----:B------:R-:W-:-:S00]  /*0280*/  BRA `(.L_x_1) ;  /* 0xfffffffc00fc7947 */ /* 0x000fc0000383ffff */
[----:B------:R-:W-:-:S00]  /*0290*/  NOP ;  /* 0x0000000000007918 */ /* 0x000fc00000000000 */
        /* <DEDUP_REMOVED lines=14> */
.L_x_2:


//--------------------- .nv.shared.reserved.0     --------------------------
	.section	.nv.shared.reserved.0,"aw",@nobits
	.weak		__nv_reservedSMEM_offset_0_alias
	.size		__nv_reservedSMEM_offset_0_alias, 0, 64
	.other		__nv_reservedSMEM_offset_0_alias,@"STO_CUDA_RESERVED_SHARED STV_DEFAULT"
__nv_reservedSMEM_offset_0_alias:
	.zero		0
	.zero		64


//--------------------- .nv.constant0._Z9RF_kernelPfiiS_ --------------------------
	.section	.nv.constant0._Z9RF_kernelPfiiS_,"a",@progbits
	.sectionflags	@""
	.align	4
.nv.constant0._Z9RF_kernelPfiiS_:
	.zero		920


//--------------------- SYMBOLS --------------------------

	.type		.nv.reservedSmem.offset0,@object
	.size		.nv.reservedSmem.offset0,0x4
